//
// Generated by NVIDIA NVVM Compiler
//
// Compiler Build ID: CL-36424714
// Cuda compilation tools, release 13.0, V13.0.88
// Based on NVVM 20.0.0
//

.version 9.0
.target sm_100
.address_size 64

	// .globl	_Z3addPfS_S_
.global .align 4 .b8 __cudart_i2opi_f[24] = {65, 144, 67, 60, 153, 149, 98, 219, 192, 221, 52, 245, 209, 87, 39, 252, 41, 21, 68, 78, 110, 131, 249, 162};

.visible .entry _Z3addPfS_S_(
	.param .u64 .ptr .align 1 _Z3addPfS_S__param_0,
	.param .u64 .ptr .align 1 _Z3addPfS_S__param_1,
	.param .u64 .ptr .align 1 _Z3addPfS_S__param_2
)
{
	.local .align 4 .b8 	__local_depot0[28];
	.reg .b64 	%SP;
	.reg .b64 	%SPL;
	.reg .pred 	%p<18>;
	.reg .b32 	%r<85>;
	.reg .b32 	%f<68>;
	.reg .b64 	%rd<51>;
	.reg .b64 	%fd<5>;

	mov.u64 	%SPL, __local_depot0;
	ld.param.u64 	%rd16, [_Z3addPfS_S__param_0];
	ld.param.u64 	%rd17, [_Z3addPfS_S__param_1];
	ld.param.u64 	%rd18, [_Z3addPfS_S__param_2];
	add.u64 	%rd1, %SPL, 0;
	mov.u32 	%r30, %ctaid.x;
	mov.u32 	%r31, %ntid.x;
	mov.u32 	%r32, %tid.x;
	mad.lo.s32 	%r1, %r30, %r31, %r32;
	setp.gt.s32 	%p1, %r1, 655359;
	@%p1 bra 	$L__BB0_18;
	cvta.to.global.u64 	%rd20, %rd16;
	mul.wide.s32 	%rd21, %r1, 4;
	add.s64 	%rd22, %rd20, %rd21;
	ld.global.f32 	%f1, [%rd22];
	mul.f32 	%f14, %f1, 0f3F22F983;
	cvt.rni.s32.f32 	%r80, %f14;
	cvt.rn.f32.s32 	%f15, %r80;
	fma.rn.f32 	%f16, %f15, 0fBFC90FDA, %f1;
	fma.rn.f32 	%f17, %f15, 0fB3A22168, %f16;
	fma.rn.f32 	%f66, %f15, 0fA7C234C5, %f17;
	abs.f32 	%f3, %f1;
	setp.ltu.f32 	%p2, %f3, 0f47CE4780;
	@%p2 bra 	$L__BB0_9;
	setp.neu.f32 	%p3, %f3, 0f7F800000;
	@%p3 bra 	$L__BB0_4;
	mov.f32 	%f20, 0f00000000;
	mul.rn.f32 	%f66, %f1, %f20;
	mov.b32 	%r80, 0;
	bra.uni 	$L__BB0_9;
$L__BB0_4:
	mov.b32 	%r3, %f1;
	shl.b32 	%r34, %r3, 8;
	or.b32  	%r4, %r34, -2147483648;
	mov.b64 	%rd47, 0;
	mov.b32 	%r77, 0;
	mov.u64 	%rd45, __cudart_i2opi_f;
	mov.u64 	%rd46, %rd1;
$L__BB0_5:
	.pragma "nounroll";
	ld.global.nc.u32 	%r35, [%rd45];
	mad.wide.u32 	%rd25, %r35, %r4, %rd47;
	shr.u64 	%rd47, %rd25, 32;
	st.local.u32 	[%rd46], %rd25;
	add.s32 	%r77, %r77, 1;
	add.s64 	%rd46, %rd46, 4;
	add.s64 	%rd45, %rd45, 4;
	setp.ne.s32 	%p4, %r77, 6;
	@%p4 bra 	$L__BB0_5;
	shr.u32 	%r36, %r3, 23;
	st.local.u32 	[%rd1+24], %rd47;
	and.b32  	%r7, %r36, 31;
	and.b32  	%r37, %r36, 224;
	add.s32 	%r38, %r37, -128;
	shr.u32 	%r39, %r38, 5;
	mul.wide.u32 	%rd26, %r39, 4;
	sub.s64 	%rd8, %rd1, %rd26;
	ld.local.u32 	%r78, [%rd8+24];
	ld.local.u32 	%r79, [%rd8+20];
	setp.eq.s32 	%p5, %r7, 0;
	@%p5 bra 	$L__BB0_8;
	shf.l.wrap.b32 	%r78, %r79, %r78, %r7;
	ld.local.u32 	%r40, [%rd8+16];
	shf.l.wrap.b32 	%r79, %r40, %r79, %r7;
$L__BB0_8:
	shr.u32 	%r41, %r78, 30;
	shf.l.wrap.b32 	%r42, %r79, %r78, 2;
	shl.b32 	%r43, %r79, 2;
	shr.u32 	%r44, %r42, 31;
	add.s32 	%r45, %r44, %r41;
	neg.s32 	%r46, %r45;
	setp.lt.s32 	%p6, %r3, 0;
	selp.b32 	%r80, %r46, %r45, %p6;
	xor.b32  	%r47, %r42, %r3;
	shr.s32 	%r48, %r42, 31;
	xor.b32  	%r49, %r48, %r42;
	xor.b32  	%r50, %r48, %r43;
	cvt.u64.u32 	%rd27, %r49;
	shl.b64 	%rd28, %rd27, 32;
	cvt.u64.u32 	%rd29, %r50;
	or.b64  	%rd30, %rd28, %rd29;
	cvt.rn.f64.s64 	%fd1, %rd30;
	mul.f64 	%fd2, %fd1, 0d3BF921FB54442D19;
	cvt.rn.f32.f64 	%f18, %fd2;
	neg.f32 	%f19, %f18;
	setp.lt.s32 	%p7, %r47, 0;
	selp.f32 	%f66, %f19, %f18, %p7;
$L__BB0_9:
	mul.rn.f32 	%f21, %f66, %f66;
	and.b32  	%r52, %r80, 1;
	setp.eq.b32 	%p8, %r52, 1;
	selp.f32 	%f22, 0f3F800000, %f66, %p8;
	fma.rn.f32 	%f23, %f21, %f22, 0f00000000;
	fma.rn.f32 	%f24, %f21, 0f37CBAC00, 0fBAB607ED;
	selp.f32 	%f25, %f24, 0fB94D4153, %p8;
	selp.f32 	%f26, 0f3D2AAABB, 0f3C0885E4, %p8;
	fma.rn.f32 	%f27, %f25, %f21, %f26;
	selp.f32 	%f28, 0fBEFFFFFF, 0fBE2AAAA8, %p8;
	fma.rn.f32 	%f29, %f27, %f21, %f28;
	fma.rn.f32 	%f30, %f29, %f23, %f22;
	and.b32  	%r53, %r80, 2;
	setp.eq.s32 	%p9, %r53, 0;
	mov.f32 	%f31, 0f00000000;
	sub.f32 	%f32, %f31, %f30;
	selp.f32 	%f7, %f30, %f32, %p9;
	cvta.to.global.u64 	%rd31, %rd17;
	add.s64 	%rd33, %rd31, %rd21;
	ld.global.f32 	%f8, [%rd33];
	mul.f32 	%f33, %f8, 0f3F22F983;
	cvt.rni.s32.f32 	%r84, %f33;
	cvt.rn.f32.s32 	%f34, %r84;
	fma.rn.f32 	%f35, %f34, 0fBFC90FDA, %f8;
	fma.rn.f32 	%f36, %f34, 0fB3A22168, %f35;
	fma.rn.f32 	%f67, %f34, 0fA7C234C5, %f36;
	abs.f32 	%f10, %f8;
	setp.ltu.f32 	%p10, %f10, 0f47CE4780;
	@%p10 bra 	$L__BB0_17;
	setp.neu.f32 	%p11, %f10, 0f7F800000;
	@%p11 bra 	$L__BB0_12;
	mov.f32 	%f39, 0f00000000;
	mul.rn.f32 	%f67, %f8, %f39;
	mov.b32 	%r84, 0;
	bra.uni 	$L__BB0_17;
$L__BB0_12:
	mov.b32 	%r17, %f8;
	shl.b32 	%r55, %r17, 8;
	or.b32  	%r18, %r55, -2147483648;
	mov.b64 	%rd50, 0;
	mov.b32 	%r81, 0;
	mov.u64 	%rd48, __cudart_i2opi_f;
	mov.u64 	%rd49, %rd1;
$L__BB0_13:
	.pragma "nounroll";
	ld.global.nc.u32 	%r56, [%rd48];
	mad.wide.u32 	%rd36, %r56, %r18, %rd50;
	shr.u64 	%rd50, %rd36, 32;
	st.local.u32 	[%rd49], %rd36;
	add.s32 	%r81, %r81, 1;
	add.s64 	%rd49, %rd49, 4;
	add.s64 	%rd48, %rd48, 4;
	setp.ne.s32 	%p12, %r81, 6;
	@%p12 bra 	$L__BB0_13;
	shr.u32 	%r57, %r17, 23;
	st.local.u32 	[%rd1+24], %rd50;
	and.b32  	%r21, %r57, 31;
	and.b32  	%r58, %r57, 224;
	add.s32 	%r59, %r58, -128;
	shr.u32 	%r60, %r59, 5;
	mul.wide.u32 	%rd37, %r60, 4;
	sub.s64 	%rd15, %rd1, %rd37;
	ld.local.u32 	%r82, [%rd15+24];
	ld.local.u32 	%r83, [%rd15+20];
	setp.eq.s32 	%p13, %r21, 0;
	@%p13 bra 	$L__BB0_16;
	shf.l.wrap.b32 	%r82, %r83, %r82, %r21;
	ld.local.u32 	%r61, [%rd15+16];
	shf.l.wrap.b32 	%r83, %r61, %r83, %r21;
$L__BB0_16:
	shr.u32 	%r62, %r82, 30;
	shf.l.wrap.b32 	%r63, %r83, %r82, 2;
	shl.b32 	%r64, %r83, 2;
	shr.u32 	%r65, %r63, 31;
	add.s32 	%r66, %r65, %r62;
	neg.s32 	%r67, %r66;
	setp.lt.s32 	%p14, %r17, 0;
	selp.b32 	%r84, %r67, %r66, %p14;
	xor.b32  	%r68, %r63, %r17;
	shr.s32 	%r69, %r63, 31;
	xor.b32  	%r70, %r69, %r63;
	xor.b32  	%r71, %r69, %r64;
	cvt.u64.u32 	%rd38, %r70;
	shl.b64 	%rd39, %rd38, 32;
	cvt.u64.u32 	%rd40, %r71;
	or.b64  	%rd41, %rd39, %rd40;
	cvt.rn.f64.s64 	%fd3, %rd41;
	mul.f64 	%fd4, %fd3, 0d3BF921FB54442D19;
	cvt.rn.f32.f64 	%f37, %fd4;
	neg.f32 	%f38, %f37;
	setp.lt.s32 	%p15, %r68, 0;
	selp.f32 	%f67, %f38, %f37, %p15;
$L__BB0_17:
	mul.rn.f32 	%f40, %f67, %f67;
	and.b32  	%r73, %r84, 1;
	setp.eq.b32 	%p16, %r73, 1;
	selp.f32 	%f41, 0f3F800000, %f67, %p16;
	fma.rn.f32 	%f42, %f40, %f41, 0f00000000;
	fma.rn.f32 	%f43, %f40, 0f37CBAC00, 0fBAB607ED;
	selp.f32 	%f44, %f43, 0fB94D4153, %p16;
	selp.f32 	%f45, 0f3D2AAABB, 0f3C0885E4, %p16;
	fma.rn.f32 	%f46, %f44, %f40, %f45;
	selp.f32 	%f47, 0fBEFFFFFF, 0fBE2AAAA8, %p16;
	fma.rn.f32 	%f48, %f46, %f40, %f47;
	fma.rn.f32 	%f49, %f48, %f42, %f41;
	and.b32  	%r74, %r84, 2;
	setp.eq.s32 	%p17, %r74, 0;
	mov.f32 	%f50, 0f00000000;
	sub.f32 	%f51, %f50, %f49;
	selp.f32 	%f52, %f49, %f51, %p17;
	add.f32 	%f53, %f7, %f52;
	fma.rn.f32 	%f54, %f53, 0f3BBB989D, 0f3F000000;
	cvt.sat.f32.f32 	%f55, %f54;
	mov.f32 	%f56, 0f4B400001;
	mov.f32 	%f57, 0f437C0000;
	fma.rm.f32 	%f58, %f55, %f57, %f56;
	add.f32 	%f59, %f58, 0fCB40007F;
	neg.f32 	%f60, %f59;
	fma.rn.f32 	%f61, %f53, 0f3FB8AA3B, %f60;
	fma.rn.f32 	%f62, %f53, 0f32A57060, %f61;
	mov.b32 	%r75, %f58;
	shl.b32 	%r76, %r75, 23;
	mov.b32 	%f63, %r76;
	ex2.approx.ftz.f32 	%f64, %f62;
	mul.f32 	%f65, %f64, %f63;
	cvta.to.global.u64 	%rd42, %rd18;
	add.s64 	%rd44, %rd42, %rd21;
	st.global.f32 	[%rd44], %f65;
$L__BB0_18:
	ret;

}


// ===== COMPILED SASS (sm_100) =====

	.target	sm_100

	.elftype	@"ET_EXEC"


//--------------------- .note.nv.tkinfo           --------------------------
	.section	.note.nv.tkinfo,"",@"SHT_NOTE"
	.sectionflags	@"SHF_NOTE_NV_TKINFO"
	.tkinfo
        /*0018*/ 	.word	0x00000002
        /*0030*/ 	.string	""
        /*0030*/ 	.string	"ptxas"
        /*0030*/ 	.string	"Cuda compilation tools, release 13.0, V13.0.88"
        /*0030*/ 	.string	"Build cuda_13.0.r13.0/compiler.36424714_0"
        /*0030*/ 	.string	"-arch sm_100 -m 64 "



//--------------------- .note.nv.cuinfo           --------------------------
	.section	.note.nv.cuinfo,"",@"SHT_NOTE"
	.sectionflags	@"SHF_NOTE_NV_CUINFO"
        /*0018*/ 	.short	0x0002
        /*001a*/ 	.short	0x0064
        /*001c*/ 	.short	0x0082
	.zero		2


//--------------------- .nv.info                  --------------------------
	.section	.nv.info,"",@"SHT_CUDA_INFO"
	.align	4


	//----- nvinfo : EIATTR_REGCOUNT
	.align		4
        /*0000*/ 	.byte	0x04, 0x2f
        /*0002*/ 	.short	(.L_2 - .L_1)
	.align		4
.L_1:
        /*0004*/ 	.word	index@(_Z3addPfS_S_)
        /*0008*/ 	.word	0x00000016


	//----- nvinfo : EIATTR_FRAME_SIZE
	.align		4
.L_2:
        /*000c*/ 	.byte	0x04, 0x11
        /*000e*/ 	.short	(.L_4 - .L_3)
	.align		4
.L_3:
        /*0010*/ 	.word	index@(_Z3addPfS_S_)
        /*0014*/ 	.word	0x00000000


	//----- nvinfo : EIATTR_MIN_STACK_SIZE
	.align		4
.L_4:
        /*0018*/ 	.byte	0x04, 0x12
        /*001a*/ 	.short	(.L_6 - .L_5)
	.align		4
.L_5:
        /*001c*/ 	.word	index@(_Z3addPfS_S_)
        /*0020*/ 	.word	0x00000000
.L_6:


//--------------------- .nv.compat                --------------------------
	.section	.nv.compat,"",@"SHT_CUDA_COMPAT_INFO"
	.align	4
        /*0000*/ 	.byte	0x02, 0x09, 0x00, 0x00, 0x02, 0x02, 0x01, 0x00, 0x02, 0x05, 0x05, 0x00, 0x03, 0x07, 0x01, 0x01
        /*0010*/ 	.byte	0x02, 0x03, 0x00, 0x00, 0x02, 0x06, 0x01, 0x00, 0x04, 0x0b, 0x08, 0x00, 0x01, 0x00, 0x00, 0x00
        /*0020*/ 	.byte	0x00, 0x00, 0x00, 0x00


//--------------------- .nv.info._Z3addPfS_S_     --------------------------
	.section	.nv.info._Z3addPfS_S_,"",@"SHT_CUDA_INFO"
	.sectionflags	@""
	.align	4


	//----- nvinfo : EIATTR_CUDA_API_VERSION
	.align		4
        /*0000*/ 	.byte	0x04, 0x37
        /*0002*/ 	.short	(.L_8 - .L_7)
.L_7:
        /*0004*/ 	.word	0x00000082


	//----- nvinfo : EIATTR_KPARAM_INFO
	.align		4
.L_8:
        /*0008*/ 	.byte	0x04, 0x17
        /*000a*/ 	.short	(.L_10 - .L_9)
.L_9:
        /*000c*/ 	.word	0x00000000
        /*0010*/ 	.short	0x0002
        /*0012*/ 	.short	0x0010
        /*0014*/ 	.byte	0x00, 0xf5, 0x21, 0x00


	//----- nvinfo : EIATTR_KPARAM_INFO
	.align		4
.L_10:
        /*0018*/ 	.byte	0x04, 0x17
        /*001a*/ 	.short	(.L_12 - .L_11)
.L_11:
        /*001c*/ 	.word	0x00000000
        /*0020*/ 	.short	0x0001
        /*0022*/ 	.short	0x0008
        /*0024*/ 	.byte	0x00, 0xf5, 0x21, 0x00


	//----- nvinfo : EIATTR_KPARAM_INFO
	.align		4
.L_12:
        /*0028*/ 	.byte	0x04, 0x17
        /*002a*/ 	.short	(.L_14 - .L_13)
.L_13:
        /*002c*/ 	.word	0x00000000
        /*0030*/ 	.short	0x0000
        /*0032*/ 	.short	0x0000
        /*0034*/ 	.byte	0x00, 0xf5, 0x21, 0x00


	//----- nvinfo : EIATTR_SPARSE_MMA_MASK
	.align		4
.L_14:
        /*0038*/ 	.byte	0x03, 0x50
        /*003a*/ 	.short	0x0000


	//----- nvinfo : EIATTR_MAXREG_COUNT
	.align		4
        /*003c*/ 	.byte	0x03, 0x1b
        /*003e*/ 	.short	0x00ff


	//----- nvinfo : EIATTR_MERCURY_ISA_VERSION
	.align		4
        /*0040*/ 	.byte	0x03, 0x5f
        /*0042*/ 	.short	0x0101


	//----- nvinfo : EIATTR_VRC_CTA_INIT_COUNT
	.align		4
        /*0044*/ 	.byte	0x02, 0x4a
	.zero		1
	.zero		1


	//----- nvinfo : EIATTR_EXIT_INSTR_OFFSETS
	.align		4
        /*0048*/ 	.byte	0x04, 0x1c
        /*004a*/ 	.short	(.L_16 - .L_15)


	//   ....[0]....
.L_15:
        /*004c*/ 	.word	0x00000060


	//   ....[1]....
        /*0050*/ 	.word	0x000010e0


	//----- nvinfo : EIATTR_CRS_STACK_SIZE
	.align		4
.L_16:
        /*0054*/ 	.byte	0x04, 0x1e
        /*0056*/ 	.short	(.L_18 - .L_17)
.L_17:
        /*0058*/ 	.word	0x00000000


	//----- nvinfo : EIATTR_CBANK_PARAM_SIZE
	.align		4
.L_18:
        /*005c*/ 	.byte	0x03, 0x19
        /*005e*/ 	.short	0x0018


	//----- nvinfo : EIATTR_PARAM_CBANK
	.align		4
        /*0060*/ 	.byte	0x04, 0x0a
        /*0062*/ 	.short	(.L_20 - .L_19)
	.align		4
.L_19:
        /*0064*/ 	.word	index@(.nv.constant0._Z3addPfS_S_)
        /*0068*/ 	.short	0x0380
        /*006a*/ 	.short	0x0018


	//----- nvinfo : EIATTR_SW_WAR
	.align		4
.L_20:
        /*006c*/ 	.byte	0x04, 0x36
        /*006e*/ 	.short	(.L_22 - .L_21)
.L_21:
        /*0070*/ 	.word	0x00000008
.L_22:


//--------------------- .nv.callgraph             --------------------------
	.section	.nv.callgraph,"",@"SHT_CUDA_CALLGRAPH"
	.align	4
	.sectionentsize	8
	.align		4
        /*0000*/ 	.word	0x00000000
	.align		4
        /*0004*/ 	.word	0xffffffff
	.align		4
        /*0008*/ 	.word	0x00000000
	.align		4
        /*000c*/ 	.word	0xfffffffe
	.align		4
        /*0010*/ 	.word	0x00000000
	.align		4
        /*0014*/ 	.word	0xfffffffd
	.align		4
        /*0018*/ 	.word	0x00000000
	.align		4
        /*001c*/ 	.word	0xfffffffc


//--------------------- .nv.constant4             --------------------------
	.section	.nv.constant4,"a",@progbits
	.align	8
	.align		8
.nv.constant4:
        /*0000*/ 	.dword	__cudart_i2opi_f


//--------------------- .text._Z3addPfS_S_        --------------------------
	.section	.text._Z3addPfS_S_,"ax",@progbits
	.align	128
        .global         _Z3addPfS_S_
        .type           _Z3addPfS_S_,@function
        .size           _Z3addPfS_S_,(.L_x_11 - _Z3addPfS_S_)
        .other          _Z3addPfS_S_,@"STO_CUDA_ENTRY STV_DEFAULT"
_Z3addPfS_S_:
.text._Z3addPfS_S_:
[----:B------:R-:W-:Y:S01]  /*0000*/  LDC R1, c[0x0][0x37c] ;  /* 0x0000df00ff017b82 */ /* 0x000fe20000000800 */
[----:B------:R-:W0:Y:S07]  /*0010*/  S2R R3, SR_TID.X ;  /* 0x0000000000037919 */ /* 0x000e2e0000002100 */
[----:B------:R-:W0:Y:S08]  /*0020*/  S2UR UR4, SR_CTAID.X ;  /* 0x00000000000479c3 */ /* 0x000e300000002500 */
[----:B------:R-:W0:Y:S02]  /*0030*/  LDC R2, c[0x0][0x360] ;  /* 0x0000d800ff027b82 */ /* 0x000e240000000800 */
[----:B0-----:R-:W-:-:S05]  /*0040*/  IMAD R2, R2, UR4, R3 ;  /* 0x0000000402027c24 */ /* 0x001fca000f8e0203 */
[----:B------:R-:W-:-:S13]  /*0050*/  ISETP.GT.AND P0, PT, R2, 0x9ffff, PT ;  /* 0x0009ffff0200780c */ /* 0x000fda0003f04270 */
[----:B------:R-:W-:Y:S05]  /*0060*/  @P0 EXIT ;  /* 0x000000000000094d */ /* 0x000fea0003800000 */
[----:B------:R-:W0:Y:S01]  /*0070*/  LDC.64 R4, c[0x0][0x380] ;  /* 0x0000e000ff047b82 */ /* 0x000e220000000a00 */
[----:B------:R-:W1:Y:S01]  /*0080*/  LDCU.64 UR6, c[0x0][0x358] ;  /* 0x00006b00ff0677ac */ /* 0x000e620008000a00 */
[----:B0-----:R-:W-:-:S05]  /*0090*/  IMAD.WIDE R4, R2, 0x4, R4 ;  /* 0x0000000402047825 */ /* 0x001fca00078e0204 */
[----:B-1----:R-:W2:Y:S01]  /*00a0*/  LDG.E R0, desc[UR6][R4.64] ;  /* 0x0000000604007981 */ /* 0x002ea2000c1e1900 */
[----:B------:R-:W-:Y:S01]  /*00b0*/  BSSY.RECONVERGENT B0, `(.L_x_0) ;  /* 0x0000069000007945 */ /* 0x000fe20003800200 */
[C---:B--2---:R-:W-:Y:S01]  /*00c0*/  FMUL R8, R0.reuse, 0.63661974668502807617 ;  /* 0x3f22f98300087820 */ /* 0x044fe20000400000 */
[----:B------:R-:W-:-:S05]  /*00d0*/  FSETP.GE.AND P0, PT, |R0|, 105615, PT ;  /* 0x47ce47800000780b */ /* 0x000fca0003f06200 */
[----:B------:R-:W0:Y:S02]  /*00e0*/  F2I.NTZ R8, R8 ;  /* 0x0000000800087305 */ /* 0x000e240000203100 */
[----:B0-----:R-:W-:-:S05]  /*00f0*/  I2FP.F32.S32 R3, R8 ;  /* 0x0000000800037245 */ /* 0x001fca0000201400 */
[----:B------:R-:W-:-:S04]  /*0100*/  FFMA R6, R3, -1.5707962512969970703, R0 ;  /* 0xbfc90fda03067823 */ /* 0x000fc80000000000 */
[----:B------:R-:W-:-:S04]  /*0110*/  FFMA R6, R3, -7.5497894158615963534e-08, R6 ;  /* 0xb3a2216803067823 */ /* 0x000fc80000000006 */
[----:B------:R-:W-:Y:S01]  /*0120*/  FFMA R10, R3, -5.3903029534742383927e-15, R6 ;  /* 0xa7c234c5030a7823 */ /* 0x000fe20000000006 */
[----:B------:R-:W-:Y:S06]  /*0130*/  @!P0 BRA `(.L_x_1) ;  /* 0x0000000400808947 */ /* 0x000fec0003800000 */
[----:B------:R-:W-:-:S13]  /*0140*/  FSETP.NEU.AND P0, PT, |R0|, +INF , PT ;  /* 0x7f8000000000780b */ /* 0x000fda0003f0d200 */
[----:B------:R-:W-:Y:S01]  /*0150*/  @!P0 FMUL R10, RZ, R0 ;  /* 0x00000000ff0a8220 */ /* 0x000fe20000400000 */
[----:B------:R-:W-:Y:S01]  /*0160*/  @!P0 IMAD.MOV.U32 R8, RZ, RZ, RZ ;  /* 0x000000ffff088224 */ /* 0x000fe200078e00ff */
[----:B------:R-:W-:Y:S06]  /*0170*/  @!P0 BRA `(.L_x_1) ;  /* 0x0000000400708947 */ /* 0x000fec0003800000 */
[----:B------:R-:W-:Y:S01]  /*0180*/  IMAD.SHL.U32 R3, R0, 0x100, RZ ;  /* 0x0000010000037824 */ /* 0x000fe200078e00ff */
[----:B------:R-:W0:Y:S01]  /*0190*/  LDCU.64 UR8, c[0x4][URZ] ;  /* 0x01000000ff0877ac */ /* 0x000e220008000a00 */
[----:B------:R-:W-:Y:S02]  /*01a0*/  IMAD.MOV.U32 R11, RZ, RZ, RZ ;  /* 0x000000ffff0b7224 */ /* 0x000fe400078e00ff */
[----:B------:R-:W-:Y:S01]  /*01b0*/  IMAD.MOV.U32 R9, RZ, RZ, RZ ;  /* 0x000000ffff097224 */ /* 0x000fe200078e00ff */
[----:B------:R-:W-:Y:S01]  /*01c0*/  LOP3.LUT R8, R3, 0x80000000, RZ, 0xfc, !PT ;  /* 0x8000000003087812 */ /* 0x000fe200078efcff */
[----:B------:R-:W-:Y:S01]  /*01d0*/  UMOV UR5, URZ ;  /* 0x000000ff00057c82 */ /* 0x000fe20008000000 */
[----:B------:R-:W-:-:S05]  /*01e0*/  UMOV UR4, URZ ;  /* 0x000000ff00047c82 */ /* 0x000fca0008000000 */
.L_x_2:
[----:B0-----:R-:W-:Y:S01]  /*01f0*/  IMAD.U32 R6, RZ, RZ, UR8 ;  /* 0x00000008ff067e24 */ /* 0x001fe2000f8e00ff */
[----:B------:R-:W-:-:S05]  /*0200*/  MOV R7, UR9 ;  /* 0x0000000900077c02 */ /* 0x000fca0008000f00 */
[----:B------:R-:W2:Y:S01]  /*0210*/  LDG.E.CONSTANT R5, desc[UR6][R6.64] ;  /* 0x0000000606057981 */ /* 0x000ea2000c1e9900 */
[----:B------:R-:W-:Y:S01]  /*0220*/  UIADD3 UR4, UPT, UPT, UR4, 0x1, URZ ;  /* 0x0000000104047890 */ /* 0x000fe2000fffe0ff */
[C---:B------:R-:W-:Y:S01]  /*0230*/  ISETP.EQ.AND P0, PT, R9.reuse, RZ, PT ;  /* 0x000000ff0900720c */ /* 0x040fe20003f02270 */
[----:B------:R-:W-:Y:S01]  /*0240*/  UIADD3 UR8, UP1, UPT, UR8, 0x4, URZ ;  /* 0x0000000408087890 */ /* 0x000fe2000ff3e0ff */
[C---:B------:R-:W-:Y:S01]  /*0250*/  ISETP.EQ.AND P1, PT, R9.reuse, 0x4, PT ;  /* 0x000000040900780c */ /* 0x040fe20003f22270 */
[----:B------:R-:W-:Y:S01]  /*0260*/  UISETP.NE.AND UP0, UPT, UR4, 0x6, UPT ;  /* 0x000000060400788c */ /* 0x000fe2000bf05270 */
[C---:B------:R-:W-:Y:S01]  /*0270*/  ISETP.EQ.AND P2, PT, R9.reuse, 0x8, PT ;  /* 0x000000080900780c */ /* 0x040fe20003f42270 */
[----:B------:R-:W-:Y:S01]  /*0280*/  UIADD3.X UR9, UPT, UPT, URZ, UR9, URZ, UP1, !UPT ;  /* 0x00000009ff097290 */ /* 0x000fe20008ffe4ff */
[C---:B------:R-:W-:Y:S02]  /*0290*/  ISETP.EQ.AND P3, PT, R9.reuse, 0xc, PT ;  /* 0x0000000c0900780c */ /* 0x040fe40003f62270 */
[----:B------:R-:W-:-:S02]  /*02a0*/  ISETP.EQ.AND P4, PT, R9, 0x10, PT ;  /* 0x000000100900780c */ /* 0x000fc40003f82270 */
[C---:B------:R-:W-:Y:S01]  /*02b0*/  ISETP.EQ.AND P5, PT, R9.reuse, 0x14, PT ;  /* 0x000000140900780c */ /* 0x040fe20003fa2270 */
[----:B------:R-:W-:Y:S02]  /*02c0*/  VIADD R9, R9, 0x4 ;  /* 0x0000000409097836 */ /* 0x000fe40000000000 */
[----:B--2---:R-:W-:-:S03]  /*02d0*/  IMAD.WIDE.U32 R4, R5, R8, RZ ;  /* 0x0000000805047225 */ /* 0x004fc600078e00ff */
[----:B------:R-:W-:-:S04]  /*02e0*/  IADD3 R4, P6, PT, R4, R11, RZ ;  /* 0x0000000b04047210 */ /* 0x000fc80007fde0ff */
[----:B------:R-:W-:Y:S01]  /*02f0*/  IADD3.X R11, PT, PT, R5, UR5, RZ, P6, !PT ;  /* 0x00000005050b7c10 */ /* 0x000fe2000b7fe4ff */
[--C-:B------:R-:W-:Y:S01]  /*0300*/  @P0 IMAD.MOV.U32 R3, RZ, RZ, R4.reuse ;  /* 0x000000ffff030224 */ /* 0x100fe200078e0004 */
[----:B------:R-:W-:Y:S01]  /*0310*/  @P4 MOV R18, R4 ;  /* 0x0000000400124202 */ /* 0x000fe20000000f00 */
[--C-:B------:R-:W-:Y:S02]  /*0320*/  @P1 IMAD.MOV.U32 R15, RZ, RZ, R4.reuse ;  /* 0x000000ffff0f1224 */ /* 0x100fe400078e0004 */
[--C-:B------:R-:W-:Y:S02]  /*0330*/  @P2 IMAD.MOV.U32 R16, RZ, RZ, R4.reuse ;  /* 0x000000ffff102224 */ /* 0x100fe400078e0004 */
[--C-:B------:R-:W-:Y:S02]  /*0340*/  @P3 IMAD.MOV.U32 R17, RZ, RZ, R4.reuse ;  /* 0x000000ffff113224 */ /* 0x100fe400078e0004 */
[----:B------:R-:W-:Y:S01]  /*0350*/  @P5 IMAD.MOV.U32 R14, RZ, RZ, R4 ;  /* 0x000000ffff0e5224 */ /* 0x000fe200078e0004 */
[----:B------:R-:W-:Y:S06]  /*0360*/  BRA.U UP0, `(.L_x_2) ;  /* 0xfffffffd00a07547 */ /* 0x000fec000b83ffff */
[----:B------:R-:W-:Y:S01]  /*0370*/  SHF.R.U32.HI R4, RZ, 0x17, R0 ;  /* 0x00000017ff047819 */ /* 0x000fe20000011600 */
[----:B------:R-:W-:Y:S03]  /*0380*/  BSSY.RECONVERGENT B1, `(.L_x_3) ;  /* 0x0000029000017945 */ /* 0x000fe60003800200 */
[C---:B------:R-:W-:Y:S02]  /*0390*/  LOP3.LUT R5, R4.reuse, 0xe0, RZ, 0xc0, !PT ;  /* 0x000000e004057812 */ /* 0x040fe400078ec0ff */
[----:B------:R-:W-:-:S03]  /*03a0*/  LOP3.LUT P6, RZ, R4, 0x1f, RZ, 0xc0, !PT ;  /* 0x0000001f04ff7812 */ /* 0x000fc600078cc0ff */
[----:B------:R-:W-:-:S05]  /*03b0*/  VIADD R5, R5, 0xffffff80 ;  /* 0xffffff8005057836 */ /* 0x000fca0000000000 */
[----:B------:R-:W-:-:S05]  /*03c0*/  SHF.R.U32.HI R5, RZ, 0x5, R5 ;  /* 0x00000005ff057819 */ /* 0x000fca0000011605 */
[----:B------:R-:W-:-:S05]  /*03d0*/  IMAD.U32 R7, R5, -0x4, RZ ;  /* 0xfffffffc05077824 */ /* 0x000fca00078e00ff */
[C---:B------:R-:W-:Y:S02]  /*03e0*/  ISETP.EQ.AND P3, PT, R7.reuse, -0x18, PT ;  /* 0xffffffe80700780c */ /* 0x040fe40003f62270 */
[C---:B------:R-:W-:Y:S02]  /*03f0*/  ISETP.EQ.AND P4, PT, R7.reuse, -0x14, PT ;  /* 0xffffffec0700780c */ /* 0x040fe40003f82270 */
[C---:B------:R-:W-:Y:S02]  /*0400*/  ISETP.EQ.AND P2, PT, R7.reuse, -0x10, PT ;  /* 0xfffffff00700780c */ /* 0x040fe40003f42270 */
[C---:B------:R-:W-:Y:S02]  /*0410*/  ISETP.EQ.AND P1, PT, R7.reuse, -0xc, PT ;  /* 0xfffffff40700780c */ /* 0x040fe40003f22270 */
[C---:B------:R-:W-:Y:S02]  /*0420*/  ISETP.EQ.AND P0, PT, R7.reuse, -0x8, PT ;  /* 0xfffffff80700780c */ /* 0x040fe40003f02270 */
[----:B------:R-:W-:-:S03]  /*0430*/  ISETP.EQ.AND P5, PT, R7, RZ, PT ;  /* 0x000000ff0700720c */ /* 0x000fc60003fa2270 */
[----:B------:R-:W-:Y:S02]  /*0440*/  @P3 MOV R5, R3 ;  /* 0x0000000300053202 */ /* 0x000fe40000000f00 */
[C---:B------:R-:W-:Y:S01]  /*0450*/  ISETP.EQ.AND P3, PT, R7.reuse, -0x4, PT ;  /* 0xfffffffc0700780c */ /* 0x040fe20003f62270 */
[----:B------:R-:W-:Y:S02]  /*0460*/  @P4 IMAD.MOV.U32 R6, RZ, RZ, R3 ;  /* 0x000000ffff064224 */ /* 0x000fe400078e0003 */
[----:B------:R-:W-:Y:S01]  /*0470*/  @P4 IMAD.MOV.U32 R5, RZ, RZ, R15 ;  /* 0x000000ffff054224 */ /* 0x000fe200078e000f */
[----:B------:R-:W-:Y:S01]  /*0480*/  ISETP.EQ.AND P4, PT, R7, 0x4, PT ;  /* 0x000000040700780c */ /* 0x000fe20003f82270 */
[----:B------:R-:W-:Y:S02]  /*0490*/  @P2 IMAD.MOV.U32 R5, RZ, RZ, R16 ;  /* 0x000000ffff052224 */ /* 0x000fe400078e0010 */
[----:B------:R-:W-:Y:S02]  /*04a0*/  @P1 IMAD.MOV.U32 R5, RZ, RZ, R17 ;  /* 0x000000ffff051224 */ /* 0x000fe400078e0011 */
[----:B------:R-:W-:-:S02]  /*04b0*/  @P0 IMAD.MOV.U32 R5, RZ, RZ, R18 ;  /* 0x000000ffff050224 */ /* 0x000fc400078e0012 */
[----:B------:R-:W-:Y:S01]  /*04c0*/  @P2 IMAD.MOV.U32 R6, RZ, RZ, R15 ;  /* 0x000000ffff062224 */ /* 0x000fe200078e000f */
[----:B------:R-:W-:Y:S01]  /*04d0*/  @P1 MOV R6, R16 ;  /* 0x0000001000061202 */ /* 0x000fe20000000f00 */
[----:B------:R-:W-:Y:S01]  /*04e0*/  @P0 IMAD.MOV.U32 R6, RZ, RZ, R17 ;  /* 0x000000ffff060224 */ /* 0x000fe200078e0011 */
[----:B------:R-:W-:Y:S01]  /*04f0*/  @P3 MOV R5, R14 ;  /* 0x0000000e00053202 */ /* 0x000fe20000000f00 */
[--C-:B------:R-:W-:Y:S02]  /*0500*/  @P5 IMAD.MOV.U32 R5, RZ, RZ, R11.reuse ;  /* 0x000000ffff055224 */ /* 0x100fe400078e000b */
[----:B------:R-:W-:Y:S02]  /*0510*/  @P3 IMAD.MOV.U32 R6, RZ, RZ, R18 ;  /* 0x000000ffff063224 */ /* 0x000fe400078e0012 */
[----:B------:R-:W-:Y:S02]  /*0520*/  @P5 IMAD.MOV.U32 R6, RZ, RZ, R14 ;  /* 0x000000ffff065224 */ /* 0x000fe400078e000e */
[----:B------:R-:W-:-:S02]  /*0530*/  @P4 IMAD.MOV.U32 R6, RZ, RZ, R11 ;  /* 0x000000ffff064224 */ /* 0x000fc400078e000b */
[----:B------:R-:W-:Y:S01]  /*0540*/  IMAD.MOV.U32 R9, RZ, RZ, R5 ;  /* 0x000000ffff097224 */ /* 0x000fe200078e0005 */
[----:B------:R-:W-:Y:S06]  /*0550*/  @!P6 BRA `(.L_x_4) ;  /* 0x00000000002ce947 */ /* 0x000fec0003800000 */
[----:B------:R-:W-:Y:S01]  /*0560*/  @P2 MOV R5, R3 ;  /* 0x0000000300052202 */ /* 0x000fe20000000f00 */
[----:B------:R-:W-:Y:S01]  /*0570*/  @P1 IMAD.MOV.U32 R5, RZ, RZ, R15 ;  /* 0x000000ffff051224 */ /* 0x000fe200078e000f */
[----:B------:R-:W-:Y:S01]  /*0580*/  LOP3.LUT R4, R4, 0x1f, RZ, 0xc0, !PT ;  /* 0x0000001f04047812 */ /* 0x000fe200078ec0ff */
[----:B------:R-:W-:Y:S01]  /*0590*/  @P0 IMAD.MOV.U32 R5, RZ, RZ, R16 ;  /* 0x000000ffff050224 */ /* 0x000fe200078e0010 */
[----:B------:R-:W-:Y:S01]  /*05a0*/  ISETP.EQ.AND P0, PT, R7, 0x8, PT ;  /* 0x000000080700780c */ /* 0x000fe20003f02270 */
[----:B------:R-:W-:Y:S01]  /*05b0*/  @P3 IMAD.MOV.U32 R5, RZ, RZ, R17 ;  /* 0x000000ffff053224 */ /* 0x000fe200078e0011 */
[----:B------:R-:W-:Y:S01]  /*05c0*/  SHF.L.W.U32.HI R9, R6, R4, R9 ;  /* 0x0000000406097219 */ /* 0x000fe20000010e09 */
[----:B------:R-:W-:Y:S01]  /*05d0*/  @P5 IMAD.MOV.U32 R5, RZ, RZ, R18 ;  /* 0x000000ffff055224 */ /* 0x000fe200078e0012 */
[----:B------:R-:W-:-:S09]  /*05e0*/  @P4 MOV R5, R14 ;  /* 0x0000000e00054202 */ /* 0x000fd20000000f00 */
[----:B------:R-:W-:-:S05]  /*05f0*/  @P0 IMAD.MOV.U32 R5, RZ, RZ, R11 ;  /* 0x000000ffff050224 */ /* 0x000fca00078e000b */
[----:B------:R-:W-:-:S07]  /*0600*/  SHF.L.W.U32.HI R6, R5, R4, R6 ;  /* 0x0000000405067219 */ /* 0x000fce0000010e06 */
.L_x_4:
[----:B------:R-:W-:Y:S05]  /*0610*/  BSYNC.RECONVERGENT B1 ;  /* 0x0000000000017941 */ /* 0x000fea0003800200 */
.L_x_3:
[C---:B------:R-:W-:Y:S01]  /*0620*/  SHF.L.W.U32.HI R11, R6.reuse, 0x2, R9 ;  /* 0x00000002060b7819 */ /* 0x040fe20000010e09 */
[----:B------:R-:W-:Y:S01]  /*0630*/  IMAD.SHL.U32 R6, R6, 0x4, RZ ;  /* 0x0000000406067824 */ /* 0x000fe200078e00ff */
[----:B------:R-:W-:Y:S01]  /*0640*/  UMOV UR4, 0x54442d19 ;  /* 0x54442d1900047882 */ /* 0x000fe20000000000 */
[----:B------:R-:W-:Y:S01]  /*0650*/  UMOV UR5, 0x3bf921fb ;  /* 0x3bf921fb00057882 */ /* 0x000fe20000000000 */
[----:B------:R-:W-:Y:S02]  /*0660*/  SHF.R.S32.HI R4, RZ, 0x1f, R11 ;  /* 0x0000001fff047819 */ /* 0x000fe4000001140b */
[----:B------:R-:W-:Y:S02]  /*0670*/  ISETP.GE.AND P0, PT, R0, RZ, PT ;  /* 0x000000ff0000720c */ /* 0x000fe40003f06270 */
[C---:B------:R-:W-:Y:S02]  /*0680*/  LOP3.LUT R6, R4.reuse, R6, RZ, 0x3c, !PT ;  /* 0x0000000604067212 */ /* 0x040fe400078e3cff */
[----:B------:R-:W-:-:S02]  /*0690*/  LOP3.LUT R7, R4, R11, RZ, 0x3c, !PT ;  /* 0x0000000b04077212 */ /* 0x000fc400078e3cff */
[----:B------:R-:W-:Y:S02]  /*06a0*/  SHF.R.U32.HI R8, RZ, 0x1e, R9 ;  /* 0x0000001eff087819 */ /* 0x000fe40000011609 */
[----:B------:R-:W0:Y:S01]  /*06b0*/  I2F.F64.S64 R4, R6 ;  /* 0x0000000600047312 */ /* 0x000e220000301c00 */
[C---:B------:R-:W-:Y:S02]  /*06c0*/  LOP3.LUT R0, R11.reuse, R0, RZ, 0x3c, !PT ;  /* 0x000000000b007212 */ /* 0x040fe400078e3cff */
[----:B------:R-:W-:Y:S02]  /*06d0*/  LEA.HI R8, R11, R8, RZ, 0x1 ;  /* 0x000000080b087211 */ /* 0x000fe400078f08ff */
[----:B------:R-:W-:-:S03]  /*06e0*/  ISETP.GE.AND P1, PT, R0, RZ, PT ;  /* 0x000000ff0000720c */ /* 0x000fc60003f26270 */
[----:B------:R-:W-:-:S04]  /*06f0*/  IMAD.MOV R0, RZ, RZ, -R8 ;  /* 0x000000ffff007224 */ /* 0x000fc800078e0a08 */
[----:B------:R-:W-:Y:S01]  /*0700*/  @!P0 IMAD.MOV.U32 R8, RZ, RZ, R0 ;  /* 0x000000ffff088224 */ /* 0x000fe200078e0000 */
[----:B0-----:R-:W-:-:S10]  /*0710*/  DMUL R4, R4, UR4 ;  /* 0x0000000404047c28 */ /* 0x001fd40008000000 */
[----:B------:R-:W0:Y:S02]  /*0720*/  F2F.F32.F64 R4, R4 ;  /* 0x0000000400047310 */ /* 0x000e240000301000 */
[----:B0-----:R-:W-:-:S07]  /*0730*/  FSEL R10, -R4, R4, !P1 ;  /* 0x00000004040a7208 */ /* 0x001fce0004800100 */
.L_x_1:
[----:B------:R-:W-:Y:S05]  /*0740*/  BSYNC.RECONVERGENT B0 ;  /* 0x0000000000007941 */ /* 0x000fea0003800200 */
.L_x_0:
[----:B------:R-:W0:Y:S02]  /*0750*/  LDC.64 R4, c[0x0][0x388] ;  /* 0x0000e200ff047b82 */ /* 0x000e240000000a00 */
[----:B0-----:R-:W-:-:S06]  /*0760*/  IMAD.WIDE R4, R2, 0x4, R4 ;  /* 0x0000000402047825 */ /* 0x001fcc00078e0204 */
[----:B------:R0:W2:Y:S01]  /*0770*/  LDG.E R5, desc[UR6][R4.64] ;  /* 0x0000000604057981 */ /* 0x0000a2000c1e1900 */
[----:B------:R-:W-:Y:S01]  /*0780*/  MOV R6, 0x37cbac00 ;  /* 0x37cbac0000067802 */ /* 0x000fe20000000f00 */
[----:B------:R-:W-:Y:S01]  /*0790*/  FMUL R11, R10, R10 ;  /* 0x0000000a0a0b7220 */ /* 0x000fe20000400000 */
[C---:B------:R-:W-:Y:S01]  /*07a0*/  LOP3.LUT R0, R8.reuse, 0x1, RZ, 0xc0, !PT ;  /* 0x0000000108007812 */ /* 0x040fe200078ec0ff */
[----:B------:R-:W-:Y:S01]  /*07b0*/  IMAD.MOV.U32 R7, RZ, RZ, 0x3d2aaabb ;  /* 0x3d2aaabbff077424 */ /* 0x000fe200078e00ff */
[----:B------:R-:W-:Y:S01]  /*07c0*/  LOP3.LUT P1, RZ, R8, 0x2, RZ, 0xc0, !PT ;  /* 0x0000000208ff7812 */ /* 0x000fe2000782c0ff */
[----:B------:R-:W-:Y:S01]  /*07d0*/  FFMA R12, R11, R6, -0.0013887860113754868507 ;  /* 0xbab607ed0b0c7423 */ /* 0x000fe20000000006 */
[----:B------:R-:W-:Y:S01]  /*07e0*/  ISETP.NE.U32.AND P0, PT, R0, 0x1, PT ;  /* 0x000000010000780c */ /* 0x000fe20003f05070 */
[----:B------:R-:W-:Y:S01]  /*07f0*/  BSSY.RECONVERGENT B0, `(.L_x_5) ;  /* 0x0000072000007945 */ /* 0x000fe20003800200 */
[----:B0-----:R-:W-:Y:S02]  /*0800*/  IMAD.MOV.U32 R4, RZ, RZ, 0x3effffff ;  /* 0x3effffffff047424 */ /* 0x001fe400078e00ff */
[----:B------:R-:W-:-:S02]  /*0810*/  FSEL R12, R12, -0.00019574658654164522886, !P0 ;  /* 0xb94d41530c0c7808 */ /* 0x000fc40004000000 */
[----:B------:R-:W-:Y:S02]  /*0820*/  FSEL R0, R7, 0.0083327032625675201416, !P0 ;  /* 0x3c0885e407007808 */ /* 0x000fe40004000000 */
[----:B------:R-:W-:-:S03]  /*0830*/  FSEL R8, -R4, -0.16666662693023681641, !P0 ;  /* 0xbe2aaaa804087808 */ /* 0x000fc60004000100 */
[----:B------:R-:W-:Y:S01]  /*0840*/  FFMA R12, R11, R12, R0 ;  /* 0x0000000c0b0c7223 */ /* 0x000fe20000000000 */
[----:B------:R-:W-:-:S03]  /*0850*/  FSEL R0, R10, 1, P0 ;  /* 0x3f8000000a007808 */ /* 0x000fc60000000000 */
[C---:B------:R-:W-:Y:S02]  /*0860*/  FFMA R8, R11.reuse, R12, R8 ;  /* 0x0000000c0b087223 */ /* 0x040fe40000000008 */
[----:B------:R-:W-:-:S04]  /*0870*/  FFMA R11, R11, R0, RZ ;  /* 0x000000000b0b7223 */ /* 0x000fc800000000ff */
[----:B------:R-:W-:-:S04]  /*0880*/  FFMA R8, R11, R8, R0 ;  /* 0x000000080b087223 */ /* 0x000fc80000000000 */
[----:B------:R-:W-:Y:S01]  /*0890*/  @P1 FADD R8, RZ, -R8 ;  /* 0x80000008ff081221 */ /* 0x000fe20000000000 */
        /* <DEDUP_REMOVED lines=12> */
[----:B------:R-:W-:Y:S02]  /*0960*/  IMAD.SHL.U32 R0, R5, 0x100, RZ ;  /* 0x0000010005007824 */ /* 0x000fe400078e00ff */
[----:B------:R-:W-:Y:S02]  /*0970*/  HFMA2 R9, -RZ, RZ, 0, 0 ;  /* 0x00000000ff097431 */ /* 0x000fe400000001ff */
[----:B------:R-:W-:Y:S01]  /*0980*/  IMAD.MOV.U32 R19, RZ, RZ, RZ ;  /* 0x000000ffff137224 */ /* 0x000fe200078e00ff */
[----:B------:R-:W0:Y:S01]  /*0990*/  LDCU.64 UR8, c[0x4][URZ] ;  /* 0x01000000ff0877ac */ /* 0x000e220008000a00 */
[----:B------:R-:W-:Y:S01]  /*09a0*/  LOP3.LUT R0, R0, 0x80000000, RZ, 0xfc, !PT ;  /* 0x8000000000007812 */ /* 0x000fe200078efcff */
[----:B------:R-:W-:Y:S01]  /*09b0*/  UMOV UR5, URZ ;  /* 0x000000ff00057c82 */ /* 0x000fe20008000000 */
[----:B------:R-:W-:-:S05]  /*09c0*/  UMOV UR4, URZ ;  /* 0x000000ff00047c82 */ /* 0x000fca0008000000 */
.L_x_7:
[----:B0-----:R-:W-:Y:S02]  /*09d0*/  IMAD.U32 R11, RZ, RZ, UR9 ;  /* 0x00000009ff0b7e24 */ /* 0x001fe4000f8e00ff */
[----:B------:R-:W-:-:S05]  /*09e0*/  IMAD.U32 R10, RZ, RZ, UR8 ;  /* 0x00000008ff0a7e24 */ /* 0x000fca000f8e00ff */
        /* <DEDUP_REMOVED lines=10> */
[C---:B------:R-:W-:Y:S02]  /*0a90*/  ISETP.EQ.AND P5, PT, R19.reuse, 0x14, PT ;  /* 0x000000141300780c */ /* 0x040fe40003fa2270 */
[----:B------:R-:W-:Y:S01]  /*0aa0*/  IADD3 R19, PT, PT, R19, 0x4, RZ ;  /* 0x0000000413137810 */ /* 0x000fe20007ffe0ff */
        /* <DEDUP_REMOVED lines=23> */
[--C-:B------:R-:W-:Y:S01]  /*0c20*/  @P3 IMAD.MOV.U32 R0, RZ, RZ, R3.reuse ;  /* 0x000000ffff003224 */ /* 0x100fe200078e0003 */
[C---:B------:R-:W-:Y:S01]  /*0c30*/  ISETP.EQ.AND P3, PT, R13.reuse, -0x4, PT ;  /* 0xfffffffc0d00780c */ /* 0x040fe20003f62270 */
[----:B------:R-:W-:Y:S01]  /*0c40*/  @P4 IMAD.MOV.U32 R11, RZ, RZ, R3 ;  /* 0x000000ffff0b4224 */ /* 0x000fe200078e0003 */
[----:B------:R-:W-:Y:S01]  /*0c50*/  @P4 MOV R0, R15 ;  /* 0x0000000f00004202 */ /* 0x000fe20000000f00 */
[----:B------:R-:W-:Y:S01]  /*0c60*/  @P2 IMAD.MOV.U32 R11, RZ, RZ, R15 ;  /* 0x000000ffff0b2224 */ /* 0x000fe200078e000f */
[----:B------:R-:W-:Y:S01]  /*0c70*/  ISETP.EQ.AND P4, PT, R13, 0x4, PT ;  /* 0x000000040d00780c */ /* 0x000fe20003f82270 */
[--C-:B------:R-:W-:Y:S02]  /*0c80*/  @P2 IMAD.MOV.U32 R0, RZ, RZ, R16.reuse ;  /* 0x000000ffff002224 */ /* 0x100fe400078e0010 */
[----:B------:R-:W-:Y:S01]  /*0c90*/  @P1 IMAD.MOV.U32 R11, RZ, RZ, R16 ;  /* 0x000000ffff0b1224 */ /* 0x000fe200078e0010 */
[----:B------:R-:W-:Y:S01]  /*0ca0*/  @P0 MOV R11, R17 ;  /* 0x00000011000b0202 */ /* 0x000fe20000000f00 */
[----:B------:R-:W-:-:S02]  /*0cb0*/  @P1 IMAD.MOV.U32 R0, RZ, RZ, R17 ;  /* 0x000000ffff001224 */ /* 0x000fc400078e0011 */
[--C-:B------:R-:W-:Y:S02]  /*0cc0*/  @P0 IMAD.MOV.U32 R0, RZ, RZ, R18.reuse ;  /* 0x000000ffff000224 */ /* 0x100fe400078e0012 */
[----:B------:R-:W-:Y:S02]  /*0cd0*/  @P3 IMAD.MOV.U32 R11, RZ, RZ, R18 ;  /* 0x000000ffff0b3224 */ /* 0x000fe400078e0012 */
[--C-:B------:R-:W-:Y:S01]  /*0ce0*/  @P3 IMAD.MOV.U32 R0, RZ, RZ, R14.reuse ;  /* 0x000000ffff003224 */ /* 0x100fe200078e000e */
[----:B------:R-:W-:Y:S01]  /*0cf0*/  @P5 MOV R0, R9 ;  /* 0x0000000900005202 */ /* 0x000fe20000000f00 */
[----:B------:R-:W-:Y:S02]  /*0d00*/  @P5 IMAD.MOV.U32 R11, RZ, RZ, R14 ;  /* 0x000000ffff0b5224 */ /* 0x000fe400078e000e */
[----:B------:R-:W-:Y:S01]  /*0d10*/  @P4 IMAD.MOV.U32 R11, RZ, RZ, R9 ;  /* 0x000000ffff0b4224 */ /* 0x000fe200078e0009 */
[----:B------:R-:W-:Y:S06]  /*0d20*/  @!P6 BRA `(.L_x_9) ;  /* 0x00000000002ce947 */ /* 0x000fec0003800000 */
[----:B------:R-:W-:Y:S01]  /*0d30*/  @P2 IMAD.MOV.U32 R12, RZ, RZ, R3 ;  /* 0x000000ffff0c2224 */ /* 0x000fe200078e0003 */
[----:B------:R-:W-:Y:S01]  /*0d40*/  LOP3.LUT R3, R10, 0x1f, RZ, 0xc0, !PT ;  /* 0x0000001f0a037812 */ /* 0x000fe200078ec0ff */
[----:B------:R-:W-:Y:S01]  /*0d50*/  @P1 IMAD.MOV.U32 R12, RZ, RZ, R15 ;  /* 0x000000ffff0c1224 */ /* 0x000fe200078e000f */
[----:B------:R-:W-:Y:S01]  /*0d60*/  @P0 MOV R12, R16 ;  /* 0x00000010000c0202 */ /* 0x000fe20000000f00 */
[----:B------:R-:W-:Y:S01]  /*0d70*/  @P3 IMAD.MOV.U32 R12, RZ, RZ, R17 ;  /* 0x000000ffff0c3224 */ /* 0x000fe200078e0011 */
[----:B------:R-:W-:Y:S01]  /*0d80*/  ISETP.EQ.AND P0, PT, R13, 0x8, PT ;  /* 0x000000080d00780c */ /* 0x000fe20003f02270 */
[----:B------:R-:W-:Y:S01]  /*0d90*/  @P5 IMAD.MOV.U32 R12, RZ, RZ, R18 ;  /* 0x000000ffff0c5224 */ /* 0x000fe200078e0012 */
[----:B------:R-:W-:Y:S01]  /*0da0*/  SHF.L.W.U32.HI R0, R11, R3, R0 ;  /* 0x000000030b007219 */ /* 0x000fe20000010e00 */
[----:B------:R-:W-:-:S10]  /*0db0*/  @P4 IMAD.MOV.U32 R12, RZ, RZ, R14 ;  /* 0x000000ffff0c4224 */ /* 0x000fd400078e000e */
[----:B------:R-:W-:-:S04]  /*0dc0*/  @P0 MOV R12, R9 ;  /* 0x00000009000c0202 */ /* 0x000fc80000000f00 */
[----:B------:R-:W-:-:S07]  /*0dd0*/  SHF.L.W.U32.HI R11, R12, R3, R11 ;  /* 0x000000030c0b7219 */ /* 0x000fce0000010e0b */
.L_x_9:
[----:B------:R-:W-:Y:S05]  /*0de0*/  BSYNC.RECONVERGENT B1 ;  /* 0x0000000000017941 */ /* 0x000fea0003800200 */
.L_x_8:
        /* <DEDUP_REMOVED lines=18> */
.L_x_6:
[----:B------:R-:W-:Y:S05]  /*0f10*/  BSYNC.RECONVERGENT B0 ;  /* 0x0000000000007941 */ /* 0x000fea0003800200 */
.L_x_5:
[----:B------:R-:W-:Y:S01]  /*0f20*/  FMUL R3, R0, R0 ;  /* 0x0000000000037220 */ /* 0x000fe20000400000 */
[C---:B------:R-:W-:Y:S02]  /*0f30*/  LOP3.LUT R5, R9.reuse, 0x1, RZ, 0xc0, !PT ;  /* 0x0000000109057812 */ /* 0x040fe400078ec0ff */
[----:B------:R-:W-:Y:S01]  /*0f40*/  LOP3.LUT P1, RZ, R9, 0x2, RZ, 0xc0, !PT ;  /* 0x0000000209ff7812 */ /* 0x000fe2000782c0ff */
[----:B------:R-:W-:Y:S01]  /*0f50*/  FFMA R6, R3, R6, -0.0013887860113754868507 ;  /* 0xbab607ed03067423 */ /* 0x000fe20000000006 */
[----:B------:R-:W-:-:S04]  /*0f60*/  ISETP.NE.U32.AND P0, PT, R5, 0x1, PT ;  /* 0x000000010500780c */ /* 0x000fc80003f05070 */
[----:B------:R-:W-:Y:S02]  /*0f70*/  FSEL R10, R7, 0.0083327032625675201416, !P0 ;  /* 0x3c0885e4070a7808 */ /* 0x000fe40004000000 */
[----:B------:R-:W-:Y:S02]  /*0f80*/  FSEL R6, R6, -0.00019574658654164522886, !P0 ;  /* 0xb94d415306067808 */ /* 0x000fe40004000000 */
[----:B------:R-:W-:Y:S02]  /*0f90*/  FSEL R0, R0, 1, P0 ;  /* 0x3f80000000007808 */ /* 0x000fe40000000000 */
[----:B------:R-:W-:Y:S01]  /*0fa0*/  FSEL R7, -R4, -0.16666662693023681641, !P0 ;  /* 0xbe2aaaa804077808 */ /* 0x000fe20004000100 */
[C---:B------:R-:W-:Y:S02]  /*0fb0*/  FFMA R6, R3.reuse, R6, R10 ;  /* 0x0000000603067223 */ /* 0x040fe4000000000a */
[C---:B------:R-:W-:Y:S02]  /*0fc0*/  FFMA R5, R3.reuse, R0, RZ ;  /* 0x0000000003057223 */ /* 0x040fe400000000ff */
[----:B------:R-:W-:Y:S01]  /*0fd0*/  FFMA R6, R3, R6, R7 ;  /* 0x0000000603067223 */ /* 0x000fe20000000007 */
[----:B------:R-:W-:-:S03]  /*0fe0*/  MOV R3, 0x3bbb989d ;  /* 0x3bbb989d00037802 */ /* 0x000fc60000000f00 */
[----:B------:R-:W-:-:S04]  /*0ff0*/  FFMA R5, R5, R6, R0 ;  /* 0x0000000605057223 */ /* 0x000fc80000000000 */
[----:B------:R-:W-:-:S04]  /*1000*/  @P1 FADD R5, RZ, -R5 ;  /* 0x80000005ff051221 */ /* 0x000fc80000000000 */
[----:B------:R-:W-:Y:S01]  /*1010*/  FADD R8, R8, R5 ;  /* 0x0000000508087221 */ /* 0x000fe20000000000 */
[----:B------:R-:W-:-:S03]  /*1020*/  IMAD.MOV.U32 R5, RZ, RZ, 0x437c0000 ;  /* 0x437c0000ff057424 */ /* 0x000fc600078e00ff */
[----:B------:R-:W-:-:S04]  /*1030*/  FFMA.SAT R0, R8, R3, 0.5 ;  /* 0x3f00000008007423 */ /* 0x000fc80000002003 */
[----:B------:R-:W-:Y:S02]  /*1040*/  FFMA.RM R0, R0, R5, 12582913 ;  /* 0x4b40000100007423 */ /* 0x000fe40000004005 */
[----:B------:R-:W0:Y:S02]  /*1050*/  LDC.64 R4, c[0x0][0x390] ;  /* 0x0000e400ff047b82 */ /* 0x000e240000000a00 */
[C---:B------:R-:W-:Y:S01]  /*1060*/  FADD R3, R0.reuse, -12583039 ;  /* 0xcb40007f00037421 */ /* 0x040fe20000000000 */
[----:B------:R-:W-:-:S03]  /*1070*/  IMAD.SHL.U32 R0, R0, 0x800000, RZ ;  /* 0x0080000000007824 */ /* 0x000fc600078e00ff */
[----:B------:R-:W-:-:S04]  /*1080*/  FFMA R3, R8, 1.4426950216293334961, -R3 ;  /* 0x3fb8aa3b08037823 */ /* 0x000fc80000000803 */
[----:B------:R-:W-:-:S04]  /*1090*/  FFMA R8, R8, 1.925963033500011079e-08, R3 ;  /* 0x32a5706008087823 */ /* 0x000fc80000000003 */
[----:B------:R-:W1:Y:S01]  /*10a0*/  MUFU.EX2 R7, R8 ;  /* 0x0000000800077308 */ /* 0x000e620000000800 */
[----:B0-----:R-:W-:-:S04]  /*10b0*/  IMAD.WIDE R2, R2, 0x4, R4 ;  /* 0x0000000402027825 */ /* 0x001fc800078e0204 */
[----:B-1----:R-:W-:-:S05]  /*10c0*/  FMUL R7, R0, R7 ;  /* 0x0000000700077220 */ /* 0x002fca0000400000 */
[----:B------:R-:W-:Y:S01]  /*10d0*/  STG.E desc[UR6][R2.64], R7 ;  /* 0x0000000702007986 */ /* 0x000fe2000c101906 */
[----:B------:R-:W-:Y:S05]  /*10e0*/  EXIT ;  /* 0x000000000000794d */ /* 0x000fea0003800000 */
.L_x_10:
[----:B------:R-:W-:-:S00]  /*10f0*/  BRA `(.L_x_10) ;  /* 0xfffffffc00fc7947 */ /* 0x000fc0000383ffff */
[----:B------:R-:W-:-:S00]  /*1100*/  NOP ;  /* 0x0000000000007918 */ /* 0x000fc00000000000 */
[----:B------:R-:W-:-:S00]  /*1110*/  NOP ;  /* 0x0000000000007918 */ /* 0x000fc00000000000 */
[----:B------:R-:W-:-:S00]  /*1120*/  NOP ;  /* 0x0000000000007918 */ /* 0x000fc00000000000 */
[----:B------:R-:W-:-:S00]  /*1130*/  NOP ;  /* 0x0000000000007918 */ /* 0x000fc00000000000 */
[----:B------:R-:W-:-:S00]  /*1140*/  NOP ;  /* 0x0000000000007918 */ /* 0x000fc00000000000 */
[----:B------:R-:W-:-:S00]  /*1150*/  NOP ;  /* 0x0000000000007918 */ /* 0x000fc00000000000 */
[----:B------:R-:W-:-:S00]  /*1160*/  NOP ;  /* 0x0000000000007918 */ /* 0x000fc00000000000 */
[----:B------:R-:W-:-:S00]  /*1170*/  NOP ;  /* 0x0000000000007918 */ /* 0x000fc00000000000 */
.L_x_11:


//--------------------- .nv.global.init           --------------------------
	.section	.nv.global.init,"aw",@progbits
	.align	4
.nv.global.init:
	.type		__cudart_i2opi_f,@object
	.size		__cudart_i2opi_f,(.L_0 - __cudart_i2opi_f)
__cudart_i2opi_f:
        /*0000*/ 	.byte	0x41, 0x90, 0x43, 0x3c, 0x99, 0x95, 0x62, 0xdb, 0xc0, 0xdd, 0x34, 0xf5, 0xd1, 0x57, 0x27, 0xfc
        /*0010*/ 	.byte	0x29, 0x15, 0x44, 0x4e, 0x6e, 0x83, 0xf9, 0xa2
.L_0:


//--------------------- .nv.shared.reserved.0     --------------------------
	.section	.nv.shared.reserved.0,"aw",@nobits
	.weak		__nv_reservedSMEM_offset_0_alias
	.size		__nv_reservedSMEM_offset_0_alias, 0, 64
	.other		__nv_reservedSMEM_offset_0_alias,@"STO_CUDA_RESERVED_SHARED STV_DEFAULT"
__nv_reservedSMEM_offset_0_alias:
	.zero		0
	.zero		64


//--------------------- .nv.constant0._Z3addPfS_S_ --------------------------
	.section	.nv.constant0._Z3addPfS_S_,"a",@progbits
	.sectionflags	@""
	.align	4
.nv.constant0._Z3addPfS_S_:
	.zero		920


//--------------------- SYMBOLS --------------------------

	.type		.nv.reservedSmem.offset0,@object
	.size		.nv.reservedSmem.offset0,0x4
